	.headerflags	@"EF_CUDA_TEXMODE_UNIFIED EF_CUDA_64BIT_ADDRESS EF_CUDA_ACCELERATORS EF_CUDA_SM90 EF_CUDA_VIRTUAL_SM(EF_CUDA_SM90)"
	.elftype	@"ET_EXEC"


//--------------------- .nv.info                  --------------------------
	.section	.nv.info,"",@"SHT_CUDA_INFO"
	.align	4


	//----- nvinfo : EIATTR_REGCOUNT
	.align		4
        /*0000*/ 	.byte	0x04, 0x2f
        /*0002*/ 	.short	(.L_1 - .L_0)
	.align		4
.L_0:
        /*0004*/ 	.word	index@(triton_poi_fused__to_copy_arange_clamp_mul_sub_25)
        /*0008*/ 	.word	0x0000000a


	//----- nvinfo : EIATTR_MIN_STACK_SIZE
	.align		4
.L_1:
        /*000c*/ 	.byte	0x04, 0x12
        /*000e*/ 	.short	(.L_3 - .L_2)
	.align		4
.L_2:
        /*0010*/ 	.word	index@(triton_poi_fused__to_copy_arange_clamp_mul_sub_25)
        /*0014*/ 	.word	0x00000000


	//----- nvinfo : EIATTR_FRAME_SIZE
	.align		4
.L_3:
        /*0018*/ 	.byte	0x04, 0x11
        /*001a*/ 	.short	(.L_5 - .L_4)
	.align		4
.L_4:
        /*001c*/ 	.word	index@(triton_poi_fused__to_copy_arange_clamp_mul_sub_25)
        /*0020*/ 	.word	0x00000000


	//----- nvinfo : EIATTR_MIN_STACK_SIZE
	.align		4
.L_5:
        /*0024*/ 	.byte	0x04, 0x12
        /*0026*/ 	.short	(.L_7 - .L_6)
	.align		4
.L_6:
        /*0028*/ 	.word	index@(triton_poi_fused__to_copy_arange_clamp_mul_sub_25)
        /*002c*/ 	.word	0x00000000
.L_7:


//--------------------- .nv.info.triton_poi_fused__to_copy_arange_clamp_mul_sub_25 --------------------------
	.section	.nv.info.triton_poi_fused__to_copy_arange_clamp_mul_sub_25,"",@"SHT_CUDA_INFO"
	.sectionflags	@""
	.align	4


	//----- nvinfo : EIATTR_CUDA_API_VERSION
	.align		4
        /*0000*/ 	.byte	0x04, 0x37
        /*0002*/ 	.short	(.L_9 - .L_8)
.L_8:
        /*0004*/ 	.word	0x0000007c


	//----- nvinfo : EIATTR_KPARAM_INFO
	.align		4
.L_9:
        /*0008*/ 	.byte	0x04, 0x17
        /*000a*/ 	.short	(.L_11 - .L_10)
.L_10:
        /*000c*/ 	.word	0x00000000
        /*0010*/ 	.short	0x0001
        /*0012*/ 	.short	0x0008
        /*0014*/ 	.byte	0x00, 0xf0, 0x11, 0x00


	//----- nvinfo : EIATTR_KPARAM_INFO
	.align		4
.L_11:
        /*0018*/ 	.byte	0x04, 0x17
        /*001a*/ 	.short	(.L_13 - .L_12)
.L_12:
        /*001c*/ 	.word	0x00000000
        /*0020*/ 	.short	0x0000
        /*0022*/ 	.short	0x0000
        /*0024*/ 	.byte	0x00, 0xf4, 0x21, 0x00


	//----- nvinfo : EIATTR_SPARSE_MMA_MASK
	.align		4
.L_13:
        /*0028*/ 	.byte	0x03, 0x50
        /*002a*/ 	.short	0x0000


	//----- nvinfo : EIATTR_MAXREG_COUNT
	.align		4
        /*002c*/ 	.byte	0x03, 0x1b
        /*002e*/ 	.short	0x00ff


	//----- nvinfo : EIATTR_EXIT_INSTR_OFFSETS
	.align		4
        /*0030*/ 	.byte	0x04, 0x1c
        /*0032*/ 	.short	(.L_15 - .L_14)


	//   ....[0]....
.L_14:
        /*0034*/ 	.word	0x000000e0


	//   ....[1]....
        /*0038*/ 	.word	0x00000110


	//----- nvinfo : EIATTR_REQNTID
	.align		4
.L_15:
        /*003c*/ 	.byte	0x04, 0x10
        /*003e*/ 	.short	(.L_17 - .L_16)
.L_16:
        /*0040*/ 	.word	0x00000020
        /*0044*/ 	.word	0x00000001
        /*0048*/ 	.word	0x00000001


	//----- nvinfo : EIATTR_CBANK_PARAM_SIZE
	.align		4
.L_17:
        /*004c*/ 	.byte	0x03, 0x19
        /*004e*/ 	.short	0x000c


	//----- nvinfo : EIATTR_PARAM_CBANK
	.align		4
        /*0050*/ 	.byte	0x04, 0x0a
        /*0052*/ 	.short	(.L_19 - .L_18)
	.align		4
.L_18:
        /*0054*/ 	.word	index@(.nv.constant0.triton_poi_fused__to_copy_arange_clamp_mul_sub_25)
        /*0058*/ 	.short	0x0210
        /*005a*/ 	.short	0x000c


	//----- nvinfo : EIATTR_SW_WAR
	.align		4
.L_19:
        /*005c*/ 	.byte	0x04, 0x36
        /*005e*/ 	.short	(.L_21 - .L_20)
.L_20:
        /*0060*/ 	.word	0x00000008
.L_21:


//--------------------- .nv.callgraph             --------------------------
	.section	.nv.callgraph,"",@"SHT_CUDA_CALLGRAPH"
	.align	4
	.sectionentsize	8
	.align		4
        /*0000*/ 	.word	0x00000000
	.align		4
        /*0004*/ 	.word	0xffffffff
	.align		4
        /*0008*/ 	.word	0x00000000
	.align		4
        /*000c*/ 	.word	0xfffffffe
	.align		4
        /*0010*/ 	.word	0x00000000
	.align		4
        /*0014*/ 	.word	0xfffffffd
	.align		4
        /*0018*/ 	.word	0x00000000
	.align		4
        /*001c*/ 	.word	0xfffffffc


//--------------------- .text.triton_poi_fused__to_copy_arange_clamp_mul_sub_25 --------------------------
	.section	.text.triton_poi_fused__to_copy_arange_clamp_mul_sub_25,"ax",@progbits
	.align	128
        .global         triton_poi_fused__to_copy_arange_clamp_mul_sub_25
        .type           triton_poi_fused__to_copy_arange_clamp_mul_sub_25,@function
        .size           triton_poi_fused__to_copy_arange_clamp_mul_sub_25,(.L_x_1 - triton_poi_fused__to_copy_arange_clamp_mul_sub_25)
        .other          triton_poi_fused__to_copy_arange_clamp_mul_sub_25,@"STO_CUDA_ENTRY STV_DEFAULT"
triton_poi_fused__to_copy_arange_clamp_mul_sub_25:
.text.triton_poi_fused__to_copy_arange_clamp_mul_sub_25:
[----:B------:R-:W0:Y:S02]  /*0000*/  LDC R1, c[0x0][0x28] ;  /* 0x00000a00ff017b82 */ /* 0x000e240000000800 */
[----:B------:R-:W1:Y:S01]  /*0010*/  S2R R0, SR_TID.X ;  /* 0x0000000000007919 */ /* 0x000e620000002100 */
[----:B------:R-:W2:Y:S01]  /*0020*/  LDC.64 R2, c[0x0][0x210] ;  /* 0x00008400ff027b82 */ /* 0x000ea20000000a00 */
[----:B------:R-:W3:Y:S01]  /*0030*/  S2R R5, SR_CTAID.X ;  /* 0x0000000000057919 */ /* 0x000ee20000002500 */
[----:B-1----:R-:W-:-:S05]  /*0040*/  LOP3.LUT R0, R0, 0x1f, RZ, 0xc0, !PT ;  /* 0x0000001f00007812 */ /* 0x002fca00078ec0ff */
[----:B---3--:R-:W-:-:S04]  /*0050*/  IMAD R5, R5, 0x20, R0 ;  /* 0x0000002005057824 */ /* 0x008fc800078e0200 */
[C---:B--2---:R-:W-:Y:S01]  /*0060*/  IMAD.WIDE R2, R5.reuse, 0x4, R2 ;  /* 0x0000000405027825 */ /* 0x044fe200078e0202 */
[----:B------:R-:W-:Y:S02]  /*0070*/  I2FP.F32.S32 R0, R5 ;  /* 0x0000000500007245 */ /* 0x000fe40000201400 */
[----:B------:R-:W-:-:S03]  /*0080*/  ISETP.GE.AND P0, PT, R5, 0x20, PT ;  /* 0x000000200500780c */ /* 0x000fc60003f06270 */
[----:B------:R-:W-:-:S05]  /*0090*/  FMUL R0, R0, 0.48387095332145690918 ;  /* 0x3ef7bdef00007820 */ /* 0x000fca0000400000 */
[----:B------:R-:W-:-:S04]  /*00a0*/  FMNMX R0, RZ, R0, !PT ;  /* 0x00000000ff007209 */ /* 0x000fc80007800000 */
[----:B------:R-:W1:Y:S02]  /*00b0*/  F2I.TRUNC.NTZ R4, R0 ;  /* 0x0000000000047305 */ /* 0x000e64000020f100 */
[----:B-1----:R-:W-:-:S05]  /*00c0*/  I2FP.F32.S32 R7, R4 ;  /* 0x0000000400077245 */ /* 0x002fca0000201400 */
[----:B------:R-:W-:Y:S01]  /*00d0*/  FADD.SAT R7, R0, -R7 ;  /* 0x8000000700077221 */ /* 0x000fe20000002000 */
[----:B------:R-:W-:Y:S06]  /*00e0*/  @P0 EXIT ;  /* 0x000000000000094d */ /* 0x000fec0003800000 */
[----:B------:R-:W-:Y:S02]  /*00f0*/  ULDC.64 UR4, c[0x0][0x208] ;  /* 0x0000820000047ab9 */ /* 0x000fe40000000a00 */
[----:B------:R-:W-:Y:S01]  /*0100*/  STG.E desc[UR4][R2.64], R7 ;  /* 0x0000000702007986 */ /* 0x000fe2000c101904 */
[----:B------:R-:W-:Y:S05]  /*0110*/  EXIT ;  /* 0x000000000000794d */ /* 0x000fea0003800000 */
.L_x_0:
[----:B------:R-:W-:-:S00]  /*0120*/  BRA `(.L_x_0) ;  /* 0xfffffffc00fc7947 */ /* 0x000fc0000383ffff */
[----:B------:R-:W-:-:S00]  /*0130*/  NOP ;  /* 0x0000000000007918 */ /* 0x000fc00000000000 */
        /* <DEDUP_REMOVED lines=12> */
.L_x_1:


//--------------------- .nv.constant0.triton_poi_fused__to_copy_arange_clamp_mul_sub_25 --------------------------
	.section	.nv.constant0.triton_poi_fused__to_copy_arange_clamp_mul_sub_25,"a",@progbits
	.sectionflags	@""
	.align	4
.nv.constant0.triton_poi_fused__to_copy_arange_clamp_mul_sub_25:
	.zero		540
